	.headerflags	@"EF_CUDA_TEXMODE_UNIFIED EF_CUDA_64BIT_ADDRESS EF_CUDA_ACCELERATORS EF_CUDA_SM90 EF_CUDA_VIRTUAL_SM(EF_CUDA_SM90)"
	.elftype	@"ET_EXEC"


//--------------------- .nv.info                  --------------------------
	.section	.nv.info,"",@"SHT_CUDA_INFO"
	.align	4


	//----- nvinfo : EIATTR_REGCOUNT
	.align		4
        /*0000*/ 	.byte	0x04, 0x2f
        /*0002*/ 	.short	(.L_3 - .L_2)
	.align		4
.L_2:
        /*0004*/ 	.word	index@(triton_poi_fused__native_batch_norm_legit_no_training_convolution_relu_9)
        /*0008*/ 	.word	0x00000020


	//----- nvinfo : EIATTR_MIN_STACK_SIZE
	.align		4
.L_3:
        /*000c*/ 	.byte	0x04, 0x12
        /*000e*/ 	.short	(.L_5 - .L_4)
	.align		4
.L_4:
        /*0010*/ 	.word	index@(triton_poi_fused__native_batch_norm_legit_no_training_convolution_relu_9)
        /*0014*/ 	.word	0x00000000


	//----- nvinfo : EIATTR_FRAME_SIZE
	.align		4
.L_5:
        /*0018*/ 	.byte	0x04, 0x11
        /*001a*/ 	.short	(.L_7 - .L_6)
	.align		4
.L_6:
        /*001c*/ 	.word	index@(triton_poi_fused__native_batch_norm_legit_no_training_convolution_relu_9)
        /*0020*/ 	.word	0x00000000


	//----- nvinfo : EIATTR_MIN_STACK_SIZE
	.align		4
.L_7:
        /*0024*/ 	.byte	0x04, 0x12
        /*0026*/ 	.short	(.L_9 - .L_8)
	.align		4
.L_8:
        /*0028*/ 	.word	index@(triton_poi_fused__native_batch_norm_legit_no_training_convolution_relu_9)
        /*002c*/ 	.word	0x00000000
.L_9:


//--------------------- .nv.info.triton_poi_fused__native_batch_norm_legit_no_training_convolution_relu_9 --------------------------
	.section	.nv.info.triton_poi_fused__native_batch_norm_legit_no_training_convolution_relu_9,"",@"SHT_CUDA_INFO"
	.sectionflags	@""
	.align	4


	//----- nvinfo : EIATTR_CUDA_API_VERSION
	.align		4
        /*0000*/ 	.byte	0x04, 0x37
        /*0002*/ 	.short	(.L_11 - .L_10)
.L_10:
        /*0004*/ 	.word	0x0000007c


	//----- nvinfo : EIATTR_KPARAM_INFO
	.align		4
.L_11:
        /*0008*/ 	.byte	0x04, 0x17
        /*000a*/ 	.short	(.L_13 - .L_12)
.L_12:
        /*000c*/ 	.word	0x00000000
        /*0010*/ 	.short	0x0008
        /*0012*/ 	.short	0x003c
        /*0014*/ 	.byte	0x00, 0xf0, 0x11, 0x00


	//----- nvinfo : EIATTR_KPARAM_INFO
	.align		4
.L_13:
        /*0018*/ 	.byte	0x04, 0x17
        /*001a*/ 	.short	(.L_15 - .L_14)
.L_14:
        /*001c*/ 	.word	0x00000000
        /*0020*/ 	.short	0x0007
        /*0022*/ 	.short	0x0038
        /*0024*/ 	.byte	0x00, 0xf0, 0x11, 0x00


	//----- nvinfo : EIATTR_KPARAM_INFO
	.align		4
.L_15:
        /*0028*/ 	.byte	0x04, 0x17
        /*002a*/ 	.short	(.L_17 - .L_16)
.L_16:
        /*002c*/ 	.word	0x00000000
        /*0030*/ 	.short	0x0006
        /*0032*/ 	.short	0x0030
        /*0034*/ 	.byte	0x00, 0xf4, 0x21, 0x00


	//----- nvinfo : EIATTR_KPARAM_INFO
	.align		4
.L_17:
        /*0038*/ 	.byte	0x04, 0x17
        /*003a*/ 	.short	(.L_19 - .L_18)
.L_18:
        /*003c*/ 	.word	0x00000000
        /*0040*/ 	.short	0x0005
        /*0042*/ 	.short	0x0028
        /*0044*/ 	.byte	0x00, 0xf4, 0x21, 0x00


	//----- nvinfo : EIATTR_KPARAM_INFO
	.align		4
.L_19:
        /*0048*/ 	.byte	0x04, 0x17
        /*004a*/ 	.short	(.L_21 - .L_20)
.L_20:
        /*004c*/ 	.word	0x00000000
        /*0050*/ 	.short	0x0004
        /*0052*/ 	.short	0x0020
        /*0054*/ 	.byte	0x00, 0xf4, 0x21, 0x00


	//----- nvinfo : EIATTR_KPARAM_INFO
	.align		4
.L_21:
        /*0058*/ 	.byte	0x04, 0x17
        /*005a*/ 	.short	(.L_23 - .L_22)
.L_22:
        /*005c*/ 	.word	0x00000000
        /*0060*/ 	.short	0x0003
        /*0062*/ 	.short	0x0018
        /*0064*/ 	.byte	0x00, 0xf4, 0x21, 0x00


	//----- nvinfo : EIATTR_KPARAM_INFO
	.align		4
.L_23:
        /*0068*/ 	.byte	0x04, 0x17
        /*006a*/ 	.short	(.L_25 - .L_24)
.L_24:
        /*006c*/ 	.word	0x00000000
        /*0070*/ 	.short	0x0002
        /*0072*/ 	.short	0x0010
        /*0074*/ 	.byte	0x00, 0xf4, 0x21, 0x00


	//----- nvinfo : EIATTR_KPARAM_INFO
	.align		4
.L_25:
        /*0078*/ 	.byte	0x04, 0x17
        /*007a*/ 	.short	(.L_27 - .L_26)
.L_26:
        /*007c*/ 	.word	0x00000000
        /*0080*/ 	.short	0x0001
        /*0082*/ 	.short	0x0008
        /*0084*/ 	.byte	0x00, 0xf4, 0x21, 0x00


	//----- nvinfo : EIATTR_KPARAM_INFO
	.align		4
.L_27:
        /*0088*/ 	.byte	0x04, 0x17
        /*008a*/ 	.short	(.L_29 - .L_28)
.L_28:
        /*008c*/ 	.word	0x00000000
        /*0090*/ 	.short	0x0000
        /*0092*/ 	.short	0x0000
        /*0094*/ 	.byte	0x00, 0xf4, 0x21, 0x00


	//----- nvinfo : EIATTR_SPARSE_MMA_MASK
	.align		4
.L_29:
        /*0098*/ 	.byte	0x03, 0x50
        /*009a*/ 	.short	0x0000


	//----- nvinfo : EIATTR_MAXREG_COUNT
	.align		4
        /*009c*/ 	.byte	0x03, 0x1b
        /*009e*/ 	.short	0x00ff


	//----- nvinfo : EIATTR_EXIT_INSTR_OFFSETS
	.align		4
        /*00a0*/ 	.byte	0x04, 0x1c
        /*00a2*/ 	.short	(.L_31 - .L_30)


	//   ....[0]....
.L_30:
        /*00a4*/ 	.word	0x00000c80


	//   ....[1]....
        /*00a8*/ 	.word	0x00000ca0


	//----- nvinfo : EIATTR_REQNTID
	.align		4
.L_31:
        /*00ac*/ 	.byte	0x04, 0x10
        /*00ae*/ 	.short	(.L_33 - .L_32)
.L_32:
        /*00b0*/ 	.word	0x00000080
        /*00b4*/ 	.word	0x00000001
        /*00b8*/ 	.word	0x00000001


	//----- nvinfo : EIATTR_CBANK_PARAM_SIZE
	.align		4
.L_33:
        /*00bc*/ 	.byte	0x03, 0x19
        /*00be*/ 	.short	0x0040


	//----- nvinfo : EIATTR_PARAM_CBANK
	.align		4
        /*00c0*/ 	.byte	0x04, 0x0a
        /*00c2*/ 	.short	(.L_35 - .L_34)
	.align		4
.L_34:
        /*00c4*/ 	.word	index@(.nv.constant0.triton_poi_fused__native_batch_norm_legit_no_training_convolution_relu_9)
        /*00c8*/ 	.short	0x0210
        /*00ca*/ 	.short	0x0040


	//----- nvinfo : EIATTR_SW_WAR
	.align		4
.L_35:
        /*00cc*/ 	.byte	0x04, 0x36
        /*00ce*/ 	.short	(.L_37 - .L_36)
.L_36:
        /*00d0*/ 	.word	0x00000008
.L_37:


//--------------------- .nv.callgraph             --------------------------
	.section	.nv.callgraph,"",@"SHT_CUDA_CALLGRAPH"
	.align	4
	.sectionentsize	8
	.align		4
        /*0000*/ 	.word	0x00000000
	.align		4
        /*0004*/ 	.word	0xffffffff
	.align		4
        /*0008*/ 	.word	0x00000000
	.align		4
        /*000c*/ 	.word	0xfffffffe
	.align		4
        /*0010*/ 	.word	0x00000000
	.align		4
        /*0014*/ 	.word	0xfffffffd
	.align		4
        /*0018*/ 	.word	0x00000000
	.align		4
        /*001c*/ 	.word	0xfffffffc


//--------------------- .nv.constant4             --------------------------
	.section	.nv.constant4,"a",@progbits
	.align	8
	.align		8
.nv.constant4:
        /*0000*/ 	.dword	_$_str
	.align		8
        /*0008*/ 	.dword	_$_str_$_2


//--------------------- .text.triton_poi_fused__native_batch_norm_legit_no_training_convolution_relu_9 --------------------------
	.section	.text.triton_poi_fused__native_batch_norm_legit_no_training_convolution_relu_9,"ax",@progbits
	.sectionflags	@"SHF_BARRIERS=1"
	.align	128
        .global         triton_poi_fused__native_batch_norm_legit_no_training_convolution_relu_9
        .type           triton_poi_fused__native_batch_norm_legit_no_training_convolution_relu_9,@function
        .size           triton_poi_fused__native_batch_norm_legit_no_training_convolution_relu_9,(.L_x_1 - triton_poi_fused__native_batch_norm_legit_no_training_convolution_relu_9)
        .other          triton_poi_fused__native_batch_norm_legit_no_training_convolution_relu_9,@"STO_CUDA_ENTRY STV_DEFAULT"
triton_poi_fused__native_batch_norm_legit_no_training_convolution_relu_9:
.text.triton_poi_fused__native_batch_norm_legit_no_training_convolution_relu_9:
[----:B------:R-:W0:Y:S01]  /*0000*/  LDC R1, c[0x0][0x28] ;  /* 0x00000a00ff017b82 */ /* 0x000e220000000800 */
[----:B------:R-:W1:Y:S07]  /*0010*/  S2R R22, SR_CTAID.Y ;  /* 0x0000000000167919 */ /* 0x000e6e0000002600 */
[----:B------:R-:W2:Y:S01]  /*0020*/  LDC.64 R18, c[0x0][0x210] ;  /* 0x00008400ff127b82 */ /* 0x000ea20000000a00 */
[----:B------:R-:W-:Y:S01]  /*0030*/  ULDC.64 UR6, c[0x0][0x208] ;  /* 0x0000820000067ab9 */ /* 0x000fe20000000a00 */
[----:B------:R-:W-:Y:S01]  /*0040*/  CS2R R6, SRZ ;  /* 0x0000000000067805 */ /* 0x000fe2000001ff00 */
[----:B------:R-:W3:Y:S01]  /*0050*/  S2R R0, SR_TID.X ;  /* 0x0000000000007919 */ /* 0x000ee20000002100 */
[----:B------:R-:W4:Y:S04]  /*0060*/  S2R R20, SR_CTAID.X ;  /* 0x0000000000147919 */ /* 0x000f280000002500 */
[----:B------:R-:W5:Y:S08]  /*0070*/  LDC.64 R16, c[0x0][0x218] ;  /* 0x00008600ff107b82 */ /* 0x000f700000000a00 */
[----:B------:R-:W2:Y:S01]  /*0080*/  LDC.64 R24, c[0x0][0x220] ;  /* 0x00008800ff187b82 */ /* 0x000ea20000000a00 */
[----:B-1----:R-:W-:-:S02]  /*0090*/  IMAD.SHL.U32 R22, R22, 0x20, RZ ;  /* 0x0000002016167824 */ /* 0x002fc400078e00ff */
[----:B---3--:R-:W-:Y:S01]  /*00a0*/  IMAD.SHL.U32 R3, R0, 0x4, RZ ;  /* 0x0000000400037824 */ /* 0x008fe200078e00ff */
[----:B------:R-:W-:Y:S01]  /*00b0*/  SHF.R.U32.HI R21, RZ, 0x3, R0 ;  /* 0x00000003ff157819 */ /* 0x000fe20000011600 */
[----:B----4-:R-:W-:-:S03]  /*00c0*/  IMAD.SHL.U32 R20, R20, 0x20, RZ ;  /* 0x0000002014147824 */ /* 0x010fc600078e00ff */
[----:B------:R-:W-:Y:S02]  /*00d0*/  LOP3.LUT R3, R22, 0x1c, R3, 0xf8, !PT ;  /* 0x0000001c16037812 */ /* 0x000fe400078ef803 */
[----:B------:R-:W-:Y:S02]  /*00e0*/  SGXT.U32 R21, R21, 0x4 ;  /* 0x000000041515781a */ /* 0x000fe40000000000 */
[----:B------:R-:W-:Y:S02]  /*00f0*/  SHF.R.S32.HI R2, RZ, 0x1f, R3 ;  /* 0x0000001fff027819 */ /* 0x000fe40000011403 */
[----:B------:R-:W-:Y:S02]  /*0100*/  ISETP.GE.AND P0, PT, R3, 0x100, PT ;  /* 0x000001000300780c */ /* 0x000fe40003f06270 */
[----:B------:R-:W-:-:S04]  /*0110*/  LEA.HI R2, R2, R3, RZ, 0x6 ;  /* 0x0000000302027211 */ /* 0x000fc800078f30ff */
[C---:B------:R-:W-:Y:S01]  /*0120*/  LOP3.LUT R4, R2.reuse, 0xffffffc0, RZ, 0xc0, !PT ;  /* 0xffffffc002047812 */ /* 0x040fe200078ec0ff */
[----:B------:R-:W-:-:S04]  /*0130*/  IMAD.SHL.U32 R2, R2, 0x40, RZ ;  /* 0x0000004002027824 */ /* 0x000fc800078e00ff */
[----:B------:R-:W-:Y:S01]  /*0140*/  IMAD.IADD R23, R3, 0x1, -R4 ;  /* 0x0000000103177824 */ /* 0x000fe200078e0a04 */
[----:B------:R-:W-:Y:S02]  /*0150*/  LOP3.LUT R2, R2, 0xfffff000, RZ, 0xc0, !PT ;  /* 0xfffff00002027812 */ /* 0x000fe400078ec0ff */
[----:B------:R-:W-:Y:S02]  /*0160*/  CS2R R10, SRZ ;  /* 0x00000000000a7805 */ /* 0x000fe4000001ff00 */
[----:B------:R-:W-:Y:S02]  /*0170*/  LOP3.LUT R3, R20, R21, RZ, 0xfc, !PT ;  /* 0x0000001514037212 */ /* 0x000fe400078efcff */
[----:B------:R-:W-:Y:S02]  /*0180*/  CS2R R12, SRZ ;  /* 0x00000000000c7805 */ /* 0x000fe4000001ff00 */
[----:B------:R-:W-:Y:S01]  /*0190*/  CS2R R14, SRZ ;  /* 0x00000000000e7805 */ /* 0x000fe2000001ff00 */
[----:B------:R-:W-:Y:S01]  /*01a0*/  IMAD.IADD R8, R23, 0x1, R2 ;  /* 0x0000000117087824 */ /* 0x000fe200078e0202 */
[----:B------:R-:W-:-:S02]  /*01b0*/  LOP3.LUT R2, R20, 0x10, R21, 0xfe, !PT ;  /* 0x0000001014027812 */ /* 0x000fc400078efe15 */
[----:B------:R-:W-:Y:S02]  /*01c0*/  CS2R R4, SRZ ;  /* 0x0000000000047805 */ /* 0x000fe4000001ff00 */
[C---:B------:R-:W-:Y:S01]  /*01d0*/  ISETP.LT.AND P2, PT, R3.reuse, 0x40, !P0 ;  /* 0x000000400300780c */ /* 0x040fe20004741270 */
[--C-:B------:R-:W-:Y:S01]  /*01e0*/  IMAD R3, R3, 0x40, R8.reuse ;  /* 0x0000004003037824 */ /* 0x100fe200078e0208 */
[C---:B------:R-:W-:Y:S01]  /*01f0*/  ISETP.LT.AND P1, PT, R2.reuse, 0x40, !P0 ;  /* 0x000000400200780c */ /* 0x040fe20004721270 */
[----:B------:R-:W-:Y:S01]  /*0200*/  IMAD R2, R2, 0x40, R8 ;  /* 0x0000004002027824 */ /* 0x000fe200078e0208 */
[----:B------:R-:W-:Y:S01]  /*0210*/  CS2R R8, SRZ ;  /* 0x0000000000087805 */ /* 0x000fe2000001ff00 */
[----:B--2---:R-:W-:-:S04]  /*0220*/  IMAD.WIDE R26, R3, 0x4, R18 ;  /* 0x00000004031a7825 */ /* 0x004fc800078e0212 */
[----:B-----5:R-:W-:-:S04]  /*0230*/  IMAD.WIDE R16, R23, 0x4, R16 ;  /* 0x0000000417107825 */ /* 0x020fc800078e0210 */
[----:B------:R-:W-:Y:S01]  /*0240*/  IMAD.WIDE R18, R2, 0x4, R18 ;  /* 0x0000000402127825 */ /* 0x000fe200078e0212 */
[----:B------:R1:W2:Y:S04]  /*0250*/  @!P0 LDG.E.EL.128 R12, desc[UR6][R16.64] ;  /* 0x00000006100c8981 */ /* 0x0002a8000c2e1d00 */
[----:B------:R3:W4:Y:S01]  /*0260*/  @P1 LDG.E.EL.128 R8, desc[UR6][R18.64] ;  /* 0x0000000612081981 */ /* 0x000722000c2e1d00 */
[----:B0-----:R-:W-:-:S03]  /*0270*/  IMAD.WIDE R24, R23, 0x4, R24 ;  /* 0x0000000417187825 */ /* 0x001fc600078e0218 */
[----:B------:R0:W2:Y:S01]  /*0280*/  @P2 LDG.E.EL.128 R4, desc[UR6][R26.64] ;  /* 0x000000061a042981 */ /* 0x0000a2000c2e1d00 */
[----:B-1----:R-:W-:Y:S02]  /*0290*/  CS2R R16, SRZ ;  /* 0x0000000000107805 */ /* 0x002fe4000001ff00 */
[----:B---3--:R-:W-:-:S06]  /*02a0*/  CS2R R18, SRZ ;  /* 0x0000000000127805 */ /* 0x008fcc000001ff00 */
[----:B------:R-:W3:Y:S02]  /*02b0*/  @!P0 LDG.E.EL.128 R16, desc[UR6][R24.64] ;  /* 0x0000000618108981 */ /* 0x000ee4000c2e1d00 */
[----:B---3--:R-:W-:Y:S01]  /*02c0*/  FADD R28, R16, 9.9999997473787516356e-06 ;  /* 0x3727c5ac101c7421 */ /* 0x008fe20000000000 */
[----:B0-----:R-:W-:-:S05]  /*02d0*/  FADD R26, R17, 9.9999997473787516356e-06 ;  /* 0x3727c5ac111a7421 */ /* 0x001fca0000000000 */
[----:B------:R-:W0:Y:S01]  /*02e0*/  MUFU.SQRT R28, R28 ;  /* 0x0000001c001c7308 */ /* 0x000e220000002000 */
[----:B------:R-:W-:-:S07]  /*02f0*/  FADD R16, R18, 9.9999997473787516356e-06 ;  /* 0x3727c5ac12107421 */ /* 0x000fce0000000000 */
[----:B------:R-:W1:Y:S01]  /*0300*/  MUFU.SQRT R24, R26 ;  /* 0x0000001a00187308 */ /* 0x000e620000002000 */
[----:B------:R-:W-:-:S07]  /*0310*/  FADD R17, R19, 9.9999997473787516356e-06 ;  /* 0x3727c5ac13117421 */ /* 0x000fce0000000000 */
[----:B------:R-:W3:Y:S01]  /*0320*/  MUFU.SQRT R25, R16 ;  /* 0x0000001000197308 */ /* 0x000ee20000002000 */
[C---:B0-----:R-:W-:Y:S02]  /*0330*/  FSETP.GT.AND P5, PT, R28.reuse, 8.50705917302346158658e+37, PT ;  /* 0x7e8000001c00780b */ /* 0x041fe40003fa4000 */
[----:B------:R-:W-:Y:S02]  /*0340*/  FSETP.GEU.AND P6, PT, R28, 1.175494350822287508e-38, PT ;  /* 0x008000001c00780b */ /* 0x000fe40003fce000 */
[----:B-1----:R-:W-:-:S03]  /*0350*/  FSETP.GT.AND P3, PT, R24, 8.50705917302346158658e+37, PT ;  /* 0x7e8000001800780b */ /* 0x002fc60003f64000 */
[----:B------:R-:W0:Y:S01]  /*0360*/  MUFU.SQRT R17, R17 ;  /* 0x0000001100117308 */ /* 0x000e220000002000 */
[----:B------:R-:W-:Y:S01]  /*0370*/  IMAD.MOV.U32 R18, RZ, RZ, 0x3e800000 ;  /* 0x3e800000ff127424 */ /* 0x000fe200078e00ff */
[----:B---3--:R-:W-:-:S04]  /*0380*/  FSETP.GT.AND P4, PT, R25, 8.50705917302346158658e+37, PT ;  /* 0x7e8000001900780b */ /* 0x008fc80003f84000 */
[----:B------:R-:W-:Y:S01]  /*0390*/  @P5 FMUL R28, R28, 0.25 ;  /* 0x3e8000001c1c5820 */ /* 0x000fe20000400000 */
[----:B------:R-:W-:Y:S01]  /*03a0*/  FSEL R19, R18, 1, P5 ;  /* 0x3f80000012137808 */ /* 0x000fe20002800000 */
[----:B--2---:R-:W-:Y:S02]  /*03b0*/  FADD R16, -R12, R4 ;  /* 0x000000040c107221 */ /* 0x004fe40000000100 */
[----:B------:R-:W-:Y:S01]  /*03c0*/  @!P6 FMUL R28, R28, 16777216 ;  /* 0x4b8000001c1ce820 */ /* 0x000fe20000400000 */
[C---:B------:R-:W-:Y:S01]  /*03d0*/  FSETP.GEU.AND P5, PT, R24.reuse, 1.175494350822287508e-38, PT ;  /* 0x008000001800780b */ /* 0x040fe20003fae000 */
[----:B------:R-:W-:Y:S01]  /*03e0*/  @P3 FMUL R24, R24, 0.25 ;  /* 0x3e80000018183820 */ /* 0x000fe20000400000 */
[----:B------:R-:W-:Y:S01]  /*03f0*/  FSEL R4, R18, 1, P3 ;  /* 0x3f80000012047808 */ /* 0x000fe20001800000 */
[----:B------:R-:W-:Y:S01]  /*0400*/  @!P6 FMUL R19, R19, 16777216 ;  /* 0x4b8000001313e820 */ /* 0x000fe20000400000 */
[----:B0-----:R-:W-:Y:S01]  /*0410*/  FSETP.GT.AND P3, PT, R17, 8.50705917302346158658e+37, PT ;  /* 0x7e8000001100780b */ /* 0x001fe20003f64000 */
[----:B----4-:R-:W-:Y:S01]  /*0420*/  FADD R12, -R12, R8 ;  /* 0x000000080c0c7221 */ /* 0x010fe20000000100 */
[C---:B------:R-:W-:Y:S01]  /*0430*/  FSETP.GEU.AND P6, PT, R25.reuse, 1.175494350822287508e-38, PT ;  /* 0x008000001900780b */ /* 0x040fe20003fce000 */
[----:B------:R-:W0:Y:S01]  /*0440*/  MUFU.RCP R28, R28 ;  /* 0x0000001c001c7308 */ /* 0x000e220000001000 */
[----:B------:R-:W-:Y:S01]  /*0450*/  @P4 FMUL R25, R25, 0.25 ;  /* 0x3e80000019194820 */ /* 0x000fe20000400000 */
[----:B------:R-:W-:-:S02]  /*0460*/  FSEL R8, R18, 1, P4 ;  /* 0x3f80000012087808 */ /* 0x000fc40002000000 */
[----:B------:R-:W-:Y:S02]  /*0470*/  FSETP.GEU.AND P4, PT, R17, 1.175494350822287508e-38, PT ;  /* 0x008000001100780b */ /* 0x000fe40003f8e000 */
[----:B------:R-:W-:Y:S01]  /*0480*/  @!P5 FMUL R24, R24, 16777216 ;  /* 0x4b8000001818d820 */ /* 0x000fe20000400000 */
[----:B------:R-:W-:-:S03]  /*0490*/  FADD R6, -R14, R6 ;  /* 0x000000060e067221 */ /* 0x000fc60000000100 */
[----:B------:R-:W-:Y:S01]  /*04a0*/  @P3 FMUL R17, R17, 0.25 ;  /* 0x3e80000011113820 */ /* 0x000fe20000400000 */
[----:B------:R1:W2:Y:S01]  /*04b0*/  MUFU.RCP R27, R24 ;  /* 0x00000018001b7308 */ /* 0x0002a20000001000 */
[----:B------:R-:W-:Y:S01]  /*04c0*/  @!P6 FMUL R25, R25, 16777216 ;  /* 0x4b8000001919e820 */ /* 0x000fe20000400000 */
[----:B------:R-:W-:Y:S01]  /*04d0*/  FADD R10, -R14, R10 ;  /* 0x0000000a0e0a7221 */ /* 0x000fe20000000100 */
[----:B------:R-:W-:Y:S01]  /*04e0*/  FADD R26, -R15, R11 ;  /* 0x0000000b0f1a7221 */ /* 0x000fe20000000100 */
[----:B------:R-:W-:Y:S02]  /*04f0*/  FSEL R14, R18, 1, P3 ;  /* 0x3f800000120e7808 */ /* 0x000fe40001800000 */
[----:B------:R-:W-:Y:S01]  /*0500*/  @!P4 FMUL R17, R17, 16777216 ;  /* 0x4b8000001111c820 */ /* 0x000fe20000400000 */
[----:B-1----:R-:W-:Y:S01]  /*0510*/  FADD R24, -R15, R7 ;  /* 0x000000070f187221 */ /* 0x002fe20000000100 */
[----:B0-----:R-:W-:Y:S02]  /*0520*/  FMUL R15, R28, R19 ;  /* 0x000000131c0f7220 */ /* 0x001fe40000400000 */
[----:B------:R-:W0:Y:S01]  /*0530*/  LDC.64 R28, c[0x0][0x228] ;  /* 0x00008a00ff1c7b82 */ /* 0x000e220000000a00 */
[----:B------:R-:W1:Y:S07]  /*0540*/  MUFU.RCP R25, R25 ;  /* 0x0000001900197308 */ /* 0x000e6e0000001000 */
[----:B------:R-:W3:Y:S01]  /*0550*/  LDC.64 R18, c[0x0][0x230] ;  /* 0x00008c00ff127b82 */ /* 0x000ee20000000a00 */
[----:B------:R-:W4:Y:S01]  /*0560*/  MUFU.RCP R17, R17 ;  /* 0x0000001100117308 */ /* 0x000f220000001000 */
[----:B------:R-:W-:Y:S01]  /*0570*/  @!P6 FMUL R8, R8, 16777216 ;  /* 0x4b8000000808e820 */ /* 0x000fe20000400000 */
[----:B------:R-:W-:Y:S01]  /*0580*/  @!P5 FMUL R4, R4, 16777216 ;  /* 0x4b8000000404d820 */ /* 0x000fe20000400000 */
[----:B------:R-:W-:Y:S01]  /*0590*/  @!P4 FMUL R14, R14, 16777216 ;  /* 0x4b8000000e0ec820 */ /* 0x000fe20000400000 */
[C---:B------:R-:W-:Y:S01]  /*05a0*/  FADD R5, -R13.reuse, R5 ;  /* 0x000000050d057221 */ /* 0x040fe20000000100 */
[----:B------:R-:W-:Y:S01]  /*05b0*/  FADD R9, -R13, R9 ;  /* 0x000000090d097221 */ /* 0x000fe20000000100 */
[----:B--2---:R-:W-:Y:S01]  /*05c0*/  FMUL R4, R27, R4 ;  /* 0x000000041b047220 */ /* 0x004fe20000400000 */
[----:B-1----:R-:W-:-:S03]  /*05d0*/  FMUL R25, R25, R8 ;  /* 0x0000000819197220 */ /* 0x002fc60000400000 */
[C---:B------:R-:W-:Y:S01]  /*05e0*/  FMUL R13, R4.reuse, R5 ;  /* 0x00000005040d7220 */ /* 0x040fe20000400000 */
[----:B----4-:R-:W-:Y:S01]  /*05f0*/  FMUL R27, R17, R14 ;  /* 0x0000000e111b7220 */ /* 0x010fe20000400000 */
[C---:B------:R-:W-:Y:S01]  /*0600*/  FMUL R14, R25.reuse, R10 ;  /* 0x0000000a190e7220 */ /* 0x040fe20000400000 */
[----:B------:R-:W-:Y:S01]  /*0610*/  FMUL R25, R25, R6 ;  /* 0x0000000619197220 */ /* 0x000fe20000400000 */
[----:B------:R-:W-:Y:S01]  /*0620*/  FMUL R17, R4, R9 ;  /* 0x0000000904117220 */ /* 0x000fe20000400000 */
[----:B------:R-:W-:Y:S02]  /*0630*/  CS2R R4, SRZ ;  /* 0x0000000000047805 */ /* 0x000fe4000001ff00 */
[----:B------:R-:W-:Y:S02]  /*0640*/  CS2R R6, SRZ ;  /* 0x0000000000067805 */ /* 0x000fe4000001ff00 */
[----:B------:R-:W-:Y:S02]  /*0650*/  CS2R R8, SRZ ;  /* 0x0000000000087805 */ /* 0x000fe4000001ff00 */
[----:B------:R-:W-:Y:S01]  /*0660*/  CS2R R10, SRZ ;  /* 0x00000000000a7805 */ /* 0x000fe2000001ff00 */
[----:B0-----:R-:W-:-:S04]  /*0670*/  IMAD.WIDE R28, R23, 0x4, R28 ;  /* 0x00000004171c7825 */ /* 0x001fc800078e021c */
[----:B---3--:R-:W-:Y:S01]  /*0680*/  IMAD.WIDE R18, R23, 0x4, R18 ;  /* 0x0000000417127825 */ /* 0x008fe200078e0212 */
[----:B------:R0:W2:Y:S04]  /*0690*/  @!P0 LDG.E.EL.128 R4, desc[UR6][R28.64] ;  /* 0x000000061c048981 */ /* 0x0000a8000c2e1d00 */
[----:B------:R-:W2:Y:S01]  /*06a0*/  @!P0 LDG.E.EL.128 R8, desc[UR6][R18.64] ;  /* 0x0000000612088981 */ /* 0x000ea2000c2e1d00 */
[----:B------:R-:W1:Y:S01]  /*06b0*/  S2UR UR5, SR_CgaCtaId ;  /* 0x00000000000579c3 */ /* 0x000e620000008800 */
[----:B------:R-:W-:Y:S01]  /*06c0*/  UMOV UR4, 0x400 ;  /* 0x0000040000047882 */ /* 0x000fe20000000000 */
[----:B------:R-:W-:Y:S01]  /*06d0*/  FMUL R26, R27, R26 ;  /* 0x0000001a1b1a7220 */ /* 0x000fe20000400000 */
[----:B-1----:R-:W-:Y:S01]  /*06e0*/  UPRMT UR4, UR5, 0x654, UR4 ;  /* 0x0000065405047896 */ /* 0x002fe20008000004 */
[----:B0-----:R-:W-:Y:S01]  /*06f0*/  FMUL R29, R15, R16 ;  /* 0x000000100f1d7220 */ /* 0x001fe20000400000 */
[----:B------:R-:W-:Y:S01]  /*0700*/  FMUL R24, R27, R24 ;  /* 0x000000181b187220 */ /* 0x000fe20000400000 */
[-CC-:B--2---:R-:W-:Y:S01]  /*0710*/  FFMA R13, R13, R5.reuse, R9.reuse ;  /* 0x000000050d0d7223 */ /* 0x184fe20000000009 */
[----:B------:R-:W-:Y:S01]  /*0720*/  FFMA R5, R17, R5, R9 ;  /* 0x0000000511057223 */ /* 0x000fe20000000009 */
[----:B------:R-:W-:Y:S01]  /*0730*/  IMAD.SHL.U32 R9, R0, 0x80, RZ ;  /* 0x0000008000097824 */ /* 0x000fe200078e00ff */
[----:B------:R-:W-:-:S04]  /*0740*/  SHF.R.U32.HI R17, RZ, 0x3, R0 ;  /* 0x00000003ff117819 */ /* 0x000fc80000011600 */
[----:B------:R-:W-:Y:S02]  /*0750*/  LOP3.LUT R9, R9, 0x380, RZ, 0xc0, !PT ;  /* 0x0000038009097812 */ /* 0x000fe400078ec0ff */
[----:B------:R-:W-:Y:S02]  /*0760*/  SGXT.U32 R28, R17, 0x4 ;  /* 0x00000004111c781a */ /* 0x000fe40000000000 */
[----:B------:R-:W-:Y:S01]  /*0770*/  LOP3.LUT R19, R9, 0x60, RZ, 0xfc, !PT ;  /* 0x0000006009137812 */ /* 0x000fe200078efcff */
[--C-:B------:R-:W-:Y:S01]  /*0780*/  FFMA R25, R25, R6, R10.reuse ;  /* 0x0000000619197223 */ /* 0x100fe2000000000a */
[----:B------:R-:W-:Y:S01]  /*0790*/  LOP3.LUT R23, R9, R28, RZ, 0xfc, !PT ;  /* 0x0000001c09177212 */ /* 0x000fe200078efcff */
[----:B------:R-:W-:Y:S01]  /*07a0*/  FFMA R6, R14, R6, R10 ;  /* 0x000000060e067223 */ /* 0x000fe2000000000a */
[----:B------:R-:W-:Y:S01]  /*07b0*/  LEA.HI R28, R19, UR4, RZ, 0x1d ;  /* 0x00000004131c7c11 */ /* 0x000fe2000f8fe8ff */
[----:B------:R-:W-:Y:S01]  /*07c0*/  IMAD.SHL.U32 R19, R0, 0x4, RZ ;  /* 0x0000000400137824 */ /* 0x000fe200078e00ff */
[----:B------:R-:W-:-:S02]  /*07d0*/  LOP3.LUT R10, R9, 0x20, RZ, 0xfc, !PT ;  /* 0x00000020090a7812 */ /* 0x000fc400078efcff */
[----:B------:R-:W-:Y:S02]  /*07e0*/  LOP3.LUT R17, R9, 0x40, RZ, 0xfc, !PT ;  /* 0x0000004009117812 */ /* 0x000fe400078efcff */
[----:B------:R-:W-:Y:S02]  /*07f0*/  LEA.HI R10, R10, UR4, RZ, 0x1d ;  /* 0x000000040a0a7c11 */ /* 0x000fe4000f8fe8ff */
[----:B------:R-:W-:Y:S02]  /*0800*/  LOP3.LUT R19, R19, 0x1fc, RZ, 0xc0, !PT ;  /* 0x000001fc13137812 */ /* 0x000fe400078ec0ff */
[----:B------:R-:W-:Y:S02]  /*0810*/  LEA.HI R18, R17, UR4, RZ, 0x1d ;  /* 0x0000000411127c11 */ /* 0x000fe4000f8fe8ff */
[----:B------:R-:W-:Y:S02]  /*0820*/  LEA R17, R23, R10, 0x2 ;  /* 0x0000000a17117211 */ /* 0x000fe400078e10ff */
[----:B------:R-:W-:-:S02]  /*0830*/  LOP3.LUT R10, R19, 0x200, RZ, 0xfc, !PT ;  /* 0x00000200130a7812 */ /* 0x000fc400078efcff */
[----:B------:R-:W-:Y:S01]  /*0840*/  LEA.HI R14, R9, UR4, RZ, 0x1d ;  /* 0x00000004090e7c11 */ /* 0x000fe2000f8fe8ff */
[----:B------:R-:W-:Y:S01]  /*0850*/  FMUL R9, R15, R12 ;  /* 0x0000000c0f097220 */ /* 0x000fe20000400000 */
[----:B------:R-:W-:Y:S01]  /*0860*/  SHF.R.U32.HI R12, RZ, 0x3, R10 ;  /* 0x00000003ff0c7819 */ /* 0x000fe2000001160a */
[-CC-:B------:R-:W-:Y:S01]  /*0870*/  FFMA R26, R26, R7.reuse, R11.reuse ;  /* 0x000000071a1a7223 */ /* 0x180fe2000000000b */
[----:B------:R-:W-:Y:S01]  /*0880*/  SHF.R.U32.HI R10, RZ, 0x1, R0 ;  /* 0x00000001ff0a7819 */ /* 0x000fe20000011600 */
[-CC-:B------:R-:W-:Y:S01]  /*0890*/  FFMA R29, R29, R4.reuse, R8.reuse ;  /* 0x000000041d1d7223 */ /* 0x180fe20000000008 */
[----:B------:R-:W-:Y:S02]  /*08a0*/  FSETP.GEU.AND P6, PT, R6, RZ, PT ;  /* 0x000000ff0600720b */ /* 0x000fe40003fce000 */
[----:B------:R-:W-:Y:S02]  /*08b0*/  LOP3.LUT R10, R10, 0x3c, RZ, 0xc0, !PT ;  /* 0x0000003c0a0a7812 */ /* 0x000fe400078ec0ff */
[----:B------:R-:W-:Y:S01]  /*08c0*/  FSETP.GEU.AND P3, PT, R26, RZ, PT ;  /* 0x000000ff1a00720b */ /* 0x000fe20003f6e000 */
[----:B------:R-:W-:Y:S01]  /*08d0*/  FFMA R11, R24, R7, R11 ;  /* 0x00000007180b7223 */ /* 0x000fe2000000000b */
[----:B------:R-:W-:Y:S01]  /*08e0*/  FSETP.GEU.AND P5, PT, R5, RZ, PT ;  /* 0x000000ff0500720b */ /* 0x000fe20003fae000 */
[----:B------:R-:W-:Y:S01]  /*08f0*/  FFMA R4, R9, R4, R8 ;  /* 0x0000000409047223 */ /* 0x000fe20000000008 */
[----:B------:R-:W-:Y:S01]  /*0900*/  FSEL R7, R26, RZ, P3 ;  /* 0x000000ff1a077208 */ /* 0x000fe20001800000 */
[----:B------:R-:W-:Y:S01]  /*0910*/  VIADD R10, R10, UR4 ;  /* 0x000000040a0a7c36 */ /* 0x000fe20008000000 */
[----:B------:R-:W-:-:S02]  /*0920*/  FSETP.GEU.AND P3, PT, R29, RZ, PT ;  /* 0x000000ff1d00720b */ /* 0x000fc40003f6e000 */
[----:B------:R-:W-:Y:S01]  /*0930*/  FSETP.GEU.AND P4, PT, R25, RZ, PT ;  /* 0x000000ff1900720b */ /* 0x000fe20003f8e000 */
[C---:B------:R-:W-:Y:S01]  /*0940*/  IMAD R14, R23.reuse, 0x4, R14 ;  /* 0x00000004170e7824 */ /* 0x040fe200078e020e */
[----:B------:R-:W-:Y:S01]  /*0950*/  FSEL R6, R6, RZ, P6 ;  /* 0x000000ff06067208 */ /* 0x000fe20003000000 */
[----:B------:R-:W-:Y:S01]  /*0960*/  IMAD R18, R23, 0x4, R18 ;  /* 0x0000000417127824 */ /* 0x000fe200078e0212 */
[----:B------:R-:W-:Y:S01]  /*0970*/  FSETP.GEU.AND P6, PT, R13, RZ, PT ;  /* 0x000000ff0d00720b */ /* 0x000fe20003fce000 */
[----:B------:R-:W0:Y:S01]  /*0980*/  LDC.64 R26, c[0x0][0x240] ;  /* 0x00009000ff1a7b82 */ /* 0x000e220000000a00 */
[----:B------:R-:W-:Y:S02]  /*0990*/  FSEL R5, R5, RZ, P5 ;  /* 0x000000ff05057208 */ /* 0x000fe40002800000 */
[----:B------:R-:W-:Y:S02]  /*09a0*/  FSETP.GEU.AND P5, PT, R11, RZ, PT ;  /* 0x000000ff0b00720b */ /* 0x000fe40003fae000 */
[----:B------:R-:W-:-:S02]  /*09b0*/  FSETP.GEU.AND P0, PT, R4, RZ, PT ;  /* 0x000000ff0400720b */ /* 0x000fc40003f0e000 */
[----:B------:R-:W-:Y:S02]  /*09c0*/  FSEL R8, R29, RZ, P3 ;  /* 0x000000ff1d087208 */ /* 0x000fe40001800000 */
[----:B------:R-:W-:Y:S02]  /*09d0*/  LEA R15, R19, R10, 0x2 ;  /* 0x0000000a130f7211 */ /* 0x000fe400078e10ff */
[----:B------:R-:W-:Y:S01]  /*09e0*/  FSEL R9, R13, RZ, P6 ;  /* 0x000000ff0d097208 */ /* 0x000fe20003000000 */
[----:B------:R-:W-:Y:S01]  /*09f0*/  IMAD R23, R23, 0x4, R28 ;  /* 0x0000000417177824 */ /* 0x000fe200078e021c */
[----:B------:R-:W-:Y:S02]  /*0a00*/  FSEL R10, R25, RZ, P4 ;  /* 0x000000ff190a7208 */ /* 0x000fe40002000000 */
[----:B------:R-:W-:Y:S01]  /*0a10*/  FSEL R11, R11, RZ, P5 ;  /* 0x000000ff0b0b7208 */ /* 0x000fe20002800000 */
[----:B------:R-:W-:Y:S01]  /*0a20*/  STS [R14], R8 ;  /* 0x000000080e007388 */ /* 0x000fe20000000800 */
[----:B------:R-:W-:Y:S01]  /*0a30*/  FSEL R4, R4, RZ, P0 ;  /* 0x000000ff04047208 */ /* 0x000fe20000000000 */
[----:B------:R-:W1:Y:S02]  /*0a40*/  LDC.64 R24, c[0x0][0x238] ;  /* 0x00008e00ff187b82 */ /* 0x000e640000000a00 */
[----:B------:R-:W-:Y:S04]  /*0a50*/  STS [R17+0x80], R9 ;  /* 0x0000800911007388 */ /* 0x000fe80000000800 */
[----:B------:R-:W-:Y:S04]  /*0a60*/  STS [R18+0x100], R10 ;  /* 0x0001000a12007388 */ /* 0x000fe80000000800 */
[----:B------:R-:W-:Y:S04]  /*0a70*/  STS [R23+0x180], R11 ;  /* 0x0001800b17007388 */ /* 0x000fe80000000800 */
[----:B------:R-:W-:Y:S04]  /*0a80*/  STS [R14+0x40], R4 ;  /* 0x000040040e007388 */ /* 0x000fe80000000800 */
[----:B------:R-:W-:Y:S04]  /*0a90*/  STS [R17+0xc0], R5 ;  /* 0x0000c00511007388 */ /* 0x000fe80000000800 */
[----:B------:R-:W-:Y:S04]  /*0aa0*/  STS [R18+0x140], R6 ;  /* 0x0001400612007388 */ /* 0x000fe80000000800 */
[----:B------:R2:W-:Y:S01]  /*0ab0*/  STS [R23+0x1c0], R7 ;  /* 0x0001c00717007388 */ /* 0x0005e20000000800 */
[----:B------:R-:W-:Y:S01]  /*0ac0*/  BAR.SYNC.DEFER_BLOCKING 0x0 ;  /* 0x0000000000007b1d */ /* 0x000fe20000010000 */
[----:B------:R-:W-:-:S05]  /*0ad0*/  LOP3.LUT R12, R12, 0x7c, RZ, 0xc0, !PT ;  /* 0x0000007c0c0c7812 */ /* 0x000fca00078ec0ff */
[----:B------:R-:W-:-:S04]  /*0ae0*/  VIADD R12, R12, UR4 ;  /* 0x000000040c0c7c36 */ /* 0x000fc80008000000 */
[----:B------:R-:W-:Y:S02]  /*0af0*/  IMAD R19, R19, 0x4, R12 ;  /* 0x0000000413137824 */ /* 0x000fe400078e020c */
[----:B------:R-:W-:Y:S04]  /*0b00*/  LDS R12, [R15] ;  /* 0x000000000f0c7984 */ /* 0x000fe80000000800 */
[----:B------:R-:W-:Y:S04]  /*0b10*/  LDS R13, [R15+0x4] ;  /* 0x000004000f0d7984 */ /* 0x000fe80000000800 */
[----:B------:R-:W-:Y:S04]  /*0b20*/  LDS R14, [R15+0x8] ;  /* 0x000008000f0e7984 */ /* 0x000fe80000000800 */
[----:B------:R-:W3:Y:S04]  /*0b30*/  LDS R15, [R15+0xc] ;  /* 0x00000c000f0f7984 */ /* 0x000ee80000000800 */
[----:B------:R-:W-:Y:S04]  /*0b40*/  LDS R16, [R19+0x800] ;  /* 0x0008000013107984 */ /* 0x000fe80000000800 */
[----:B------:R-:W-:Y:S04]  /*0b50*/  LDS R17, [R19+0x804] ;  /* 0x0008040013117984 */ /* 0x000fe80000000800 */
[----:B------:R-:W-:Y:S04]  /*0b60*/  LDS R18, [R19+0x808] ;  /* 0x0008080013127984 */ /* 0x000fe80000000800 */
[----:B------:R-:W4:Y:S01]  /*0b70*/  LDS R19, [R19+0x80c] ;  /* 0x00080c0013137984 */ /* 0x000f220000000800 */
[----:B--2---:R-:W-:-:S05]  /*0b80*/  IMAD.SHL.U32 R23, R0, 0x4, RZ ;  /* 0x0000000400177824 */ /* 0x004fca00078e00ff */
[----:B------:R-:W-:Y:S02]  /*0b90*/  LOP3.LUT R20, R20, 0x1c, R23, 0xf8, !PT ;  /* 0x0000001c14147812 */ /* 0x000fe400078ef817 */
[----:B------:R-:W-:Y:S02]  /*0ba0*/  LOP3.LUT R23, R22, 0x10, R21, 0xfe, !PT ;  /* 0x0000001016177812 */ /* 0x000fe400078efe15 */
[----:B------:R-:W-:Y:S02]  /*0bb0*/  LOP3.LUT R21, R22, R21, RZ, 0xfc, !PT ;  /* 0x0000001516157212 */ /* 0x000fe400078efcff */
[----:B------:R-:W-:-:S04]  /*0bc0*/  ISETP.GE.AND P0, PT, R20, 0x40, PT ;  /* 0x000000401400780c */ /* 0x000fc80003f06270 */
[----:B------:R-:W-:Y:S02]  /*0bd0*/  ISETP.LT.AND P3, PT, R21, 0x100, !P0 ;  /* 0x000001001500780c */ /* 0x000fe40004761270 */
[----:B------:R-:W-:Y:S01]  /*0be0*/  ISETP.LT.AND P0, PT, R23, 0x100, !P0 ;  /* 0x000001001700780c */ /* 0x000fe20004701270 */
[--C-:B------:R-:W-:Y:S02]  /*0bf0*/  IMAD R21, R21, 0x40, R20.reuse ;  /* 0x0000004015157824 */ /* 0x100fe400078e0214 */
[----:B------:R-:W-:Y:S02]  /*0c00*/  IMAD R23, R23, 0x40, R20 ;  /* 0x0000004017177824 */ /* 0x000fe400078e0214 */
[----:B-1----:R-:W-:-:S04]  /*0c10*/  IMAD.WIDE R20, R21, 0x4, R24 ;  /* 0x0000000415147825 */ /* 0x002fc800078e0218 */
[----:B------:R-:W-:-:S04]  /*0c20*/  IMAD.WIDE R24, R23, 0x4, R24 ;  /* 0x0000000417187825 */ /* 0x000fc800078e0218 */
[--C-:B0-----:R-:W-:Y:S01]  /*0c30*/  IMAD.WIDE R22, R3, 0x4, R26.reuse ;  /* 0x0000000403167825 */ /* 0x101fe200078e021a */
[----:B---3--:R0:W-:Y:S03]  /*0c40*/  @P3 STG.E.128 desc[UR6][R20.64], R12 ;  /* 0x0000000c14003986 */ /* 0x0081e6000c101d06 */
[----:B------:R-:W-:Y:S01]  /*0c50*/  IMAD.WIDE R2, R2, 0x4, R26 ;  /* 0x0000000402027825 */ /* 0x000fe200078e021a */
[----:B----4-:R0:W-:Y:S04]  /*0c60*/  @P0 STG.E.128 desc[UR6][R24.64], R16 ;  /* 0x0000001018000986 */ /* 0x0101e8000c101d06 */
[----:B------:R0:W-:Y:S02]  /*0c70*/  @P2 STG.E.128 desc[UR6][R22.64], R8 ;  /* 0x0000000816002986 */ /* 0x0001e4000c101d06 */
[----:B0-----:R-:W-:Y:S05]  /*0c80*/  @!P1 EXIT ;  /* 0x000000000000994d */ /* 0x001fea0003800000 */
[----:B------:R-:W-:Y:S01]  /*0c90*/  STG.E.128 desc[UR6][R2.64], R4 ;  /* 0x0000000402007986 */ /* 0x000fe2000c101d06 */
[----:B------:R-:W-:Y:S05]  /*0ca0*/  EXIT ;  /* 0x000000000000794d */ /* 0x000fea0003800000 */
.L_x_0:
[----:B------:R-:W-:-:S00]  /*0cb0*/  BRA `(.L_x_0) ;  /* 0xfffffffc00fc7947 */ /* 0x000fc0000383ffff */
[----:B------:R-:W-:-:S00]  /*0cc0*/  NOP ;  /* 0x0000000000007918 */ /* 0x000fc00000000000 */
        /* <DEDUP_REMOVED lines=11> */
.L_x_1:


//--------------------- .nv.global.init           --------------------------
	.section	.nv.global.init,"aw",@progbits
.nv.global.init:
	.type		_$_str,@object
	.size		_$_str,(_$_str_$_2 - _$_str)
_$_str:
        /*0000*/ 	.byte	0x5f, 0x5f, 0x43, 0x55, 0x44, 0x41, 0x5f, 0x46, 0x54, 0x5a, 0x00
	.type		_$_str_$_2,@object
	.size		_$_str_$_2,(.L_1 - _$_str_$_2)
_$_str_$_2:
        /*000b*/ 	.byte	0x5f, 0x5f, 0x43, 0x55, 0x44, 0x41, 0x5f, 0x50, 0x52, 0x45, 0x43, 0x5f, 0x53, 0x51, 0x52, 0x54
        /*001b*/ 	.byte	0x00
.L_1:


//--------------------- .nv.shared.triton_poi_fused__native_batch_norm_legit_no_training_convolution_relu_9 --------------------------
	.section	.nv.shared.triton_poi_fused__native_batch_norm_legit_no_training_convolution_relu_9,"aw",@nobits
	.sectionflags	@""
	.align	16
	.zero		1024


//--------------------- .nv.constant0.triton_poi_fused__native_batch_norm_legit_no_training_convolution_relu_9 --------------------------
	.section	.nv.constant0.triton_poi_fused__native_batch_norm_legit_no_training_convolution_relu_9,"a",@progbits
	.sectionflags	@""
	.align	4
.nv.constant0.triton_poi_fused__native_batch_norm_legit_no_training_convolution_relu_9:
	.zero		592
